//
// Generated by NVIDIA NVVM Compiler
//
// Compiler Build ID: CL-36424714
// Cuda compilation tools, release 13.0, V13.0.88
// Based on NVVM 20.0.0
//

.version 9.0
.target sm_100
.address_size 64

	// .globl	background_kernel

.visible .entry background_kernel(
	.param .u64 .ptr .align 1 background_kernel_param_0,
	.param .u64 .ptr .align 1 background_kernel_param_1,
	.param .u64 .ptr .align 1 background_kernel_param_2,
	.param .u32 background_kernel_param_3,
	.param .u32 background_kernel_param_4,
	.param .u32 background_kernel_param_5
)
{
	.reg .pred 	%p<8>;
	.reg .b32 	%r<143>;
	.reg .b64 	%rd<105>;

	ld.param.u64 	%rd4, [background_kernel_param_0];
	ld.param.u64 	%rd5, [background_kernel_param_1];
	ld.param.u64 	%rd6, [background_kernel_param_2];
	ld.param.u32 	%r28, [background_kernel_param_4];
	ld.param.u32 	%r29, [background_kernel_param_5];
	cvta.to.global.u64 	%rd1, %rd6;
	cvta.to.global.u64 	%rd2, %rd5;
	cvta.to.global.u64 	%rd3, %rd4;
	mov.u32 	%r1, %ctaid.x;
	mov.u32 	%r2, %ntid.x;
	mov.u32 	%r3, %tid.x;
	mov.u32 	%r4, %nctaid.x;
	setp.lt.s32 	%p1, %r28, 1;
	@%p1 bra 	$L__BB0_9;
	mul.lo.s32 	%r5, %r1, %r2;
	and.b32  	%r6, %r28, 3;
	setp.lt.u32 	%p2, %r28, 4;
	mov.b32 	%r142, 0;
	@%p2 bra 	$L__BB0_4;
	add.s32 	%r31, %r4, %r1;
	add.s32 	%r32, %r31, %r4;
	add.s32 	%r33, %r32, %r4;
	and.b32  	%r34, %r28, 2147483644;
	neg.s32 	%r140, %r34;
	mad.lo.s32 	%r139, %r33, %r2, %r3;
	shl.b32 	%r9, %r29, 2;
	mad.lo.s32 	%r138, %r32, %r2, %r3;
	mad.lo.s32 	%r137, %r31, %r2, %r3;
	add.s32 	%r136, %r3, %r5;
	mul.wide.s32 	%rd23, %r29, 4;
$L__BB0_3:
	.pragma "nounroll";
	and.b32  	%r142, %r28, 2147483644;
	mul.wide.s32 	%rd7, %r136, 4;
	add.s64 	%rd8, %rd3, %rd7;
	ld.global.u32 	%r35, [%rd8];
	add.s64 	%rd9, %rd2, %rd7;
	ld.global.u32 	%r36, [%rd9];
	mul.lo.s32 	%r37, %r36, %r35;
	add.s64 	%rd10, %rd1, %rd7;
	st.global.u32 	[%rd10], %r37;
	mul.wide.s32 	%rd11, %r137, 4;
	add.s64 	%rd12, %rd3, %rd11;
	ld.global.u32 	%r38, [%rd12];
	add.s64 	%rd13, %rd2, %rd11;
	ld.global.u32 	%r39, [%rd13];
	mul.lo.s32 	%r40, %r39, %r38;
	add.s64 	%rd14, %rd1, %rd11;
	st.global.u32 	[%rd14], %r40;
	mul.wide.s32 	%rd15, %r138, 4;
	add.s64 	%rd16, %rd3, %rd15;
	ld.global.u32 	%r41, [%rd16];
	add.s64 	%rd17, %rd2, %rd15;
	ld.global.u32 	%r42, [%rd17];
	mul.lo.s32 	%r43, %r42, %r41;
	add.s64 	%rd18, %rd1, %rd15;
	st.global.u32 	[%rd18], %r43;
	mul.wide.s32 	%rd19, %r139, 4;
	add.s64 	%rd20, %rd3, %rd19;
	ld.global.u32 	%r44, [%rd20];
	add.s64 	%rd21, %rd2, %rd19;
	ld.global.u32 	%r45, [%rd21];
	mul.lo.s32 	%r46, %r45, %r44;
	add.s64 	%rd22, %rd1, %rd19;
	st.global.u32 	[%rd22], %r46;
	add.s64 	%rd24, %rd8, %rd23;
	ld.global.u32 	%r47, [%rd24];
	add.s64 	%rd25, %rd9, %rd23;
	ld.global.u32 	%r48, [%rd25];
	mul.lo.s32 	%r49, %r48, %r47;
	add.s64 	%rd26, %rd10, %rd23;
	st.global.u32 	[%rd26], %r49;
	add.s64 	%rd27, %rd12, %rd23;
	ld.global.u32 	%r50, [%rd27];
	add.s64 	%rd28, %rd13, %rd23;
	ld.global.u32 	%r51, [%rd28];
	mul.lo.s32 	%r52, %r51, %r50;
	add.s64 	%rd29, %rd14, %rd23;
	st.global.u32 	[%rd29], %r52;
	add.s64 	%rd30, %rd16, %rd23;
	ld.global.u32 	%r53, [%rd30];
	add.s64 	%rd31, %rd17, %rd23;
	ld.global.u32 	%r54, [%rd31];
	mul.lo.s32 	%r55, %r54, %r53;
	add.s64 	%rd32, %rd18, %rd23;
	st.global.u32 	[%rd32], %r55;
	add.s64 	%rd33, %rd20, %rd23;
	ld.global.u32 	%r56, [%rd33];
	add.s64 	%rd34, %rd21, %rd23;
	ld.global.u32 	%r57, [%rd34];
	mul.lo.s32 	%r58, %r57, %r56;
	add.s64 	%rd35, %rd22, %rd23;
	st.global.u32 	[%rd35], %r58;
	add.s64 	%rd36, %rd24, %rd23;
	ld.global.u32 	%r59, [%rd36];
	add.s64 	%rd37, %rd25, %rd23;
	ld.global.u32 	%r60, [%rd37];
	mul.lo.s32 	%r61, %r60, %r59;
	add.s64 	%rd38, %rd26, %rd23;
	st.global.u32 	[%rd38], %r61;
	add.s64 	%rd39, %rd27, %rd23;
	ld.global.u32 	%r62, [%rd39];
	add.s64 	%rd40, %rd28, %rd23;
	ld.global.u32 	%r63, [%rd40];
	mul.lo.s32 	%r64, %r63, %r62;
	add.s64 	%rd41, %rd29, %rd23;
	st.global.u32 	[%rd41], %r64;
	add.s64 	%rd42, %rd30, %rd23;
	ld.global.u32 	%r65, [%rd42];
	add.s64 	%rd43, %rd31, %rd23;
	ld.global.u32 	%r66, [%rd43];
	mul.lo.s32 	%r67, %r66, %r65;
	add.s64 	%rd44, %rd32, %rd23;
	st.global.u32 	[%rd44], %r67;
	add.s64 	%rd45, %rd33, %rd23;
	ld.global.u32 	%r68, [%rd45];
	add.s64 	%rd46, %rd34, %rd23;
	ld.global.u32 	%r69, [%rd46];
	mul.lo.s32 	%r70, %r69, %r68;
	add.s64 	%rd47, %rd35, %rd23;
	st.global.u32 	[%rd47], %r70;
	add.s64 	%rd48, %rd36, %rd23;
	ld.global.u32 	%r71, [%rd48];
	add.s64 	%rd49, %rd37, %rd23;
	ld.global.u32 	%r72, [%rd49];
	mul.lo.s32 	%r73, %r72, %r71;
	add.s64 	%rd50, %rd38, %rd23;
	st.global.u32 	[%rd50], %r73;
	add.s64 	%rd51, %rd39, %rd23;
	ld.global.u32 	%r74, [%rd51];
	add.s64 	%rd52, %rd40, %rd23;
	ld.global.u32 	%r75, [%rd52];
	mul.lo.s32 	%r76, %r75, %r74;
	add.s64 	%rd53, %rd41, %rd23;
	st.global.u32 	[%rd53], %r76;
	add.s64 	%rd54, %rd42, %rd23;
	ld.global.u32 	%r77, [%rd54];
	add.s64 	%rd55, %rd43, %rd23;
	ld.global.u32 	%r78, [%rd55];
	mul.lo.s32 	%r79, %r78, %r77;
	add.s64 	%rd56, %rd44, %rd23;
	st.global.u32 	[%rd56], %r79;
	add.s64 	%rd57, %rd45, %rd23;
	ld.global.u32 	%r80, [%rd57];
	add.s64 	%rd58, %rd46, %rd23;
	ld.global.u32 	%r81, [%rd58];
	mul.lo.s32 	%r82, %r81, %r80;
	add.s64 	%rd59, %rd47, %rd23;
	st.global.u32 	[%rd59], %r82;
	add.s32 	%r140, %r140, 4;
	add.s32 	%r139, %r139, %r9;
	add.s32 	%r138, %r138, %r9;
	add.s32 	%r137, %r137, %r9;
	add.s32 	%r136, %r136, %r9;
	setp.ne.s32 	%p3, %r140, 0;
	@%p3 bra 	$L__BB0_3;
$L__BB0_4:
	setp.eq.s32 	%p4, %r6, 0;
	@%p4 bra 	$L__BB0_9;
	mul.lo.s32 	%r25, %r1, %r2;
	setp.eq.s32 	%p5, %r6, 1;
	@%p5 bra 	$L__BB0_7;
	mad.lo.s32 	%r83, %r142, %r29, %r3;
	add.s32 	%r84, %r83, %r25;
	mul.wide.s32 	%rd60, %r84, 4;
	add.s64 	%rd61, %rd3, %rd60;
	ld.global.u32 	%r85, [%rd61];
	add.s64 	%rd62, %rd2, %rd60;
	ld.global.u32 	%r86, [%rd62];
	mul.lo.s32 	%r87, %r86, %r85;
	add.s64 	%rd63, %rd1, %rd60;
	st.global.u32 	[%rd63], %r87;
	add.s32 	%r88, %r4, %r1;
	mad.lo.s32 	%r89, %r88, %r2, %r83;
	mul.wide.s32 	%rd64, %r89, 4;
	add.s64 	%rd65, %rd3, %rd64;
	ld.global.u32 	%r90, [%rd65];
	add.s64 	%rd66, %rd2, %rd64;
	ld.global.u32 	%r91, [%rd66];
	mul.lo.s32 	%r92, %r91, %r90;
	add.s64 	%rd67, %rd1, %rd64;
	st.global.u32 	[%rd67], %r92;
	add.s32 	%r93, %r88, %r4;
	mad.lo.s32 	%r94, %r93, %r2, %r83;
	mul.wide.s32 	%rd68, %r94, 4;
	add.s64 	%rd69, %rd3, %rd68;
	ld.global.u32 	%r95, [%rd69];
	add.s64 	%rd70, %rd2, %rd68;
	ld.global.u32 	%r96, [%rd70];
	mul.lo.s32 	%r97, %r96, %r95;
	add.s64 	%rd71, %rd1, %rd68;
	st.global.u32 	[%rd71], %r97;
	add.s32 	%r98, %r93, %r4;
	mad.lo.s32 	%r99, %r98, %r2, %r83;
	mul.wide.s32 	%rd72, %r99, 4;
	add.s64 	%rd73, %rd3, %rd72;
	ld.global.u32 	%r100, [%rd73];
	add.s64 	%rd74, %rd2, %rd72;
	ld.global.u32 	%r101, [%rd74];
	mul.lo.s32 	%r102, %r101, %r100;
	add.s64 	%rd75, %rd1, %rd72;
	st.global.u32 	[%rd75], %r102;
	mul.wide.s32 	%rd76, %r29, 4;
	add.s64 	%rd77, %rd61, %rd76;
	ld.global.u32 	%r103, [%rd77];
	add.s64 	%rd78, %rd62, %rd76;
	ld.global.u32 	%r104, [%rd78];
	mul.lo.s32 	%r105, %r104, %r103;
	add.s64 	%rd79, %rd63, %rd76;
	st.global.u32 	[%rd79], %r105;
	add.s64 	%rd80, %rd65, %rd76;
	ld.global.u32 	%r106, [%rd80];
	add.s64 	%rd81, %rd66, %rd76;
	ld.global.u32 	%r107, [%rd81];
	mul.lo.s32 	%r108, %r107, %r106;
	add.s64 	%rd82, %rd67, %rd76;
	st.global.u32 	[%rd82], %r108;
	add.s64 	%rd83, %rd69, %rd76;
	ld.global.u32 	%r109, [%rd83];
	add.s64 	%rd84, %rd70, %rd76;
	ld.global.u32 	%r110, [%rd84];
	mul.lo.s32 	%r111, %r110, %r109;
	add.s64 	%rd85, %rd71, %rd76;
	st.global.u32 	[%rd85], %r111;
	add.s64 	%rd86, %rd73, %rd76;
	ld.global.u32 	%r112, [%rd86];
	add.s64 	%rd87, %rd74, %rd76;
	ld.global.u32 	%r113, [%rd87];
	mul.lo.s32 	%r114, %r113, %r112;
	add.s64 	%rd88, %rd75, %rd76;
	st.global.u32 	[%rd88], %r114;
	add.s32 	%r142, %r142, 2;
$L__BB0_7:
	and.b32  	%r115, %r28, 1;
	setp.eq.b32 	%p6, %r115, 1;
	not.pred 	%p7, %p6;
	@%p7 bra 	$L__BB0_9;
	mad.lo.s32 	%r116, %r142, %r29, %r3;
	add.s32 	%r117, %r116, %r25;
	mul.wide.s32 	%rd89, %r117, 4;
	add.s64 	%rd90, %rd3, %rd89;
	ld.global.u32 	%r118, [%rd90];
	add.s64 	%rd91, %rd2, %rd89;
	ld.global.u32 	%r119, [%rd91];
	mul.lo.s32 	%r120, %r119, %r118;
	add.s64 	%rd92, %rd1, %rd89;
	st.global.u32 	[%rd92], %r120;
	add.s32 	%r121, %r4, %r1;
	mad.lo.s32 	%r122, %r121, %r2, %r116;
	mul.wide.s32 	%rd93, %r122, 4;
	add.s64 	%rd94, %rd3, %rd93;
	ld.global.u32 	%r123, [%rd94];
	add.s64 	%rd95, %rd2, %rd93;
	ld.global.u32 	%r124, [%rd95];
	mul.lo.s32 	%r125, %r124, %r123;
	add.s64 	%rd96, %rd1, %rd93;
	st.global.u32 	[%rd96], %r125;
	add.s32 	%r126, %r121, %r4;
	mad.lo.s32 	%r127, %r126, %r2, %r116;
	mul.wide.s32 	%rd97, %r127, 4;
	add.s64 	%rd98, %rd3, %rd97;
	ld.global.u32 	%r128, [%rd98];
	add.s64 	%rd99, %rd2, %rd97;
	ld.global.u32 	%r129, [%rd99];
	mul.lo.s32 	%r130, %r129, %r128;
	add.s64 	%rd100, %rd1, %rd97;
	st.global.u32 	[%rd100], %r130;
	add.s32 	%r131, %r126, %r4;
	mad.lo.s32 	%r132, %r131, %r2, %r116;
	mul.wide.s32 	%rd101, %r132, 4;
	add.s64 	%rd102, %rd3, %rd101;
	ld.global.u32 	%r133, [%rd102];
	add.s64 	%rd103, %rd2, %rd101;
	ld.global.u32 	%r134, [%rd103];
	mul.lo.s32 	%r135, %r134, %r133;
	add.s64 	%rd104, %rd1, %rd101;
	st.global.u32 	[%rd104], %r135;
$L__BB0_9:
	ret;

}


// ===== COMPILED SASS (sm_100) =====

	.target	sm_100

	.elftype	@"ET_EXEC"


//--------------------- .note.nv.tkinfo           --------------------------
	.section	.note.nv.tkinfo,"",@"SHT_NOTE"
	.sectionflags	@"SHF_NOTE_NV_TKINFO"
	.tkinfo
        /*0018*/ 	.word	0x00000002
        /*0030*/ 	.string	""
        /*0030*/ 	.string	"ptxas"
        /*0030*/ 	.string	"Cuda compilation tools, release 13.0, V13.0.88"
        /*0030*/ 	.string	"Build cuda_13.0.r13.0/compiler.36424714_0"
        /*0030*/ 	.string	"-arch sm_100 -m 64 "



//--------------------- .note.nv.cuinfo           --------------------------
	.section	.note.nv.cuinfo,"",@"SHT_NOTE"
	.sectionflags	@"SHF_NOTE_NV_CUINFO"
        /*0018*/ 	.short	0x0002
        /*001a*/ 	.short	0x0064
        /*001c*/ 	.short	0x0082
	.zero		2


//--------------------- .nv.info                  --------------------------
	.section	.nv.info,"",@"SHT_CUDA_INFO"
	.align	4


	//----- nvinfo : EIATTR_REGCOUNT
	.align		4
        /*0000*/ 	.byte	0x04, 0x2f
        /*0002*/ 	.short	(.L_1 - .L_0)
	.align		4
.L_0:
        /*0004*/ 	.word	index@(background_kernel)
        /*0008*/ 	.word	0x00000026


	//----- nvinfo : EIATTR_FRAME_SIZE
	.align		4
.L_1:
        /*000c*/ 	.byte	0x04, 0x11
        /*000e*/ 	.short	(.L_3 - .L_2)
	.align		4
.L_2:
        /*0010*/ 	.word	index@(background_kernel)
        /*0014*/ 	.word	0x00000000


	//----- nvinfo : EIATTR_MIN_STACK_SIZE
	.align		4
.L_3:
        /*0018*/ 	.byte	0x04, 0x12
        /*001a*/ 	.short	(.L_5 - .L_4)
	.align		4
.L_4:
        /*001c*/ 	.word	index@(background_kernel)
        /*0020*/ 	.word	0x00000000
.L_5:


//--------------------- .nv.compat                --------------------------
	.section	.nv.compat,"",@"SHT_CUDA_COMPAT_INFO"
	.align	4
        /*0000*/ 	.byte	0x02, 0x09, 0x00, 0x00, 0x02, 0x02, 0x01, 0x00, 0x02, 0x05, 0x05, 0x00, 0x03, 0x07, 0x01, 0x01
        /*0010*/ 	.byte	0x02, 0x03, 0x00, 0x00, 0x02, 0x06, 0x01, 0x00, 0x04, 0x0b, 0x08, 0x00, 0x09, 0x00, 0x00, 0x00
        /*0020*/ 	.byte	0x00, 0x00, 0x00, 0x00


//--------------------- .nv.info.background_kernel --------------------------
	.section	.nv.info.background_kernel,"",@"SHT_CUDA_INFO"
	.sectionflags	@""
	.align	4


	//----- nvinfo : EIATTR_CUDA_API_VERSION
	.align		4
        /*0000*/ 	.byte	0x04, 0x37
        /*0002*/ 	.short	(.L_7 - .L_6)
.L_6:
        /*0004*/ 	.word	0x00000082


	//----- nvinfo : EIATTR_KPARAM_INFO
	.align		4
.L_7:
        /*0008*/ 	.byte	0x04, 0x17
        /*000a*/ 	.short	(.L_9 - .L_8)
.L_8:
        /*000c*/ 	.word	0x00000000
        /*0010*/ 	.short	0x0005
        /*0012*/ 	.short	0x0020
        /*0014*/ 	.byte	0x00, 0xf0, 0x11, 0x00


	//----- nvinfo : EIATTR_KPARAM_INFO
	.align		4
.L_9:
        /*0018*/ 	.byte	0x04, 0x17
        /*001a*/ 	.short	(.L_11 - .L_10)
.L_10:
        /*001c*/ 	.word	0x00000000
        /*0020*/ 	.short	0x0004
        /*0022*/ 	.short	0x001c
        /*0024*/ 	.byte	0x00, 0xf0, 0x11, 0x00


	//----- nvinfo : EIATTR_KPARAM_INFO
	.align		4
.L_11:
        /*0028*/ 	.byte	0x04, 0x17
        /*002a*/ 	.short	(.L_13 - .L_12)
.L_12:
        /*002c*/ 	.word	0x00000000
        /*0030*/ 	.short	0x0003
        /*0032*/ 	.short	0x0018
        /*0034*/ 	.byte	0x00, 0xf0, 0x11, 0x00


	//----- nvinfo : EIATTR_KPARAM_INFO
	.align		4
.L_13:
        /*0038*/ 	.byte	0x04, 0x17
        /*003a*/ 	.short	(.L_15 - .L_14)
.L_14:
        /*003c*/ 	.word	0x00000000
        /*0040*/ 	.short	0x0002
        /*0042*/ 	.short	0x0010
        /*0044*/ 	.byte	0x00, 0xf5, 0x21, 0x00


	//----- nvinfo : EIATTR_KPARAM_INFO
	.align		4
.L_15:
        /*0048*/ 	.byte	0x04, 0x17
        /*004a*/ 	.short	(.L_17 - .L_16)
.L_16:
        /*004c*/ 	.word	0x00000000
        /*0050*/ 	.short	0x0001
        /*0052*/ 	.short	0x0008
        /*0054*/ 	.byte	0x00, 0xf5, 0x21, 0x00


	//----- nvinfo : EIATTR_KPARAM_INFO
	.align		4
.L_17:
        /*0058*/ 	.byte	0x04, 0x17
        /*005a*/ 	.short	(.L_19 - .L_18)
.L_18:
        /*005c*/ 	.word	0x00000000
        /*0060*/ 	.short	0x0000
        /*0062*/ 	.short	0x0000
        /*0064*/ 	.byte	0x00, 0xf5, 0x21, 0x00


	//----- nvinfo : EIATTR_SPARSE_MMA_MASK
	.align		4
.L_19:
        /*0068*/ 	.byte	0x03, 0x50
        /*006a*/ 	.short	0x0000


	//----- nvinfo : EIATTR_MAXREG_COUNT
	.align		4
        /*006c*/ 	.byte	0x03, 0x1b
        /*006e*/ 	.short	0x00ff


	//----- nvinfo : EIATTR_MERCURY_ISA_VERSION
	.align		4
        /*0070*/ 	.byte	0x03, 0x5f
        /*0072*/ 	.short	0x0101


	//----- nvinfo : EIATTR_VRC_CTA_INIT_COUNT
	.align		4
        /*0074*/ 	.byte	0x02, 0x4a
	.zero		1
	.zero		1


	//----- nvinfo : EIATTR_EXIT_INSTR_OFFSETS
	.align		4
        /*0078*/ 	.byte	0x04, 0x1c
        /*007a*/ 	.short	(.L_21 - .L_20)


	//   ....[0]....
.L_20:
        /*007c*/ 	.word	0x00000040


	//   ....[1]....
        /*0080*/ 	.word	0x00000960


	//   ....[2]....
        /*0084*/ 	.word	0x00000e30


	//   ....[3]....
        /*0088*/ 	.word	0x00001100


	//----- nvinfo : EIATTR_CBANK_PARAM_SIZE
	.align		4
.L_21:
        /*008c*/ 	.byte	0x03, 0x19
        /*008e*/ 	.short	0x0024


	//----- nvinfo : EIATTR_PARAM_CBANK
	.align		4
        /*0090*/ 	.byte	0x04, 0x0a
        /*0092*/ 	.short	(.L_23 - .L_22)
	.align		4
.L_22:
        /*0094*/ 	.word	index@(.nv.constant0.background_kernel)
        /*0098*/ 	.short	0x0380
        /*009a*/ 	.short	0x0024


	//----- nvinfo : EIATTR_SW_WAR
	.align		4
.L_23:
        /*009c*/ 	.byte	0x04, 0x36
        /*009e*/ 	.short	(.L_25 - .L_24)
.L_24:
        /*00a0*/ 	.word	0x00000008
.L_25:


//--------------------- .nv.callgraph             --------------------------
	.section	.nv.callgraph,"",@"SHT_CUDA_CALLGRAPH"
	.align	4
	.sectionentsize	8
	.align		4
        /*0000*/ 	.word	0x00000000
	.align		4
        /*0004*/ 	.word	0xffffffff
	.align		4
        /*0008*/ 	.word	0x00000000
	.align		4
        /*000c*/ 	.word	0xfffffffe
	.align		4
        /*0010*/ 	.word	0x00000000
	.align		4
        /*0014*/ 	.word	0xfffffffd
	.align		4
        /*0018*/ 	.word	0x00000000
	.align		4
        /*001c*/ 	.word	0xfffffffc


//--------------------- .text.background_kernel   --------------------------
	.section	.text.background_kernel,"ax",@progbits
	.align	128
        .global         background_kernel
        .type           background_kernel,@function
        .size           background_kernel,(.L_x_4 - background_kernel)
        .other          background_kernel,@"STO_CUDA_ENTRY STV_DEFAULT"
background_kernel:
.text.background_kernel:
[----:B------:R-:W-:Y:S01]  /*0000*/  LDC R1, c[0x0][0x37c] ;  /* 0x0000df00ff017b82 */ /* 0x000fe20000000800 */
[----:B------:R-:W0:Y:S02]  /*0010*/  LDCU UR8, c[0x0][0x39c] ;  /* 0x00007380ff0877ac */ /* 0x000e240008000800 */
[----:B0-----:R-:W-:-:S06]  /*0020*/  UISETP.GE.AND UP0, UPT, UR8, 0x1, UPT ;  /* 0x000000010800788c */ /* 0x001fcc000bf06270 */
[----:B------:R-:W-:-:S13]  /*0030*/  PLOP3.LUT P0, PT, PT, PT, UP0, 0x80, 0x8 ;  /* 0x000000000008781c */ /* 0x000fda0003f0f008 */
[----:B------:R-:W-:Y:S05]  /*0040*/  @!P0 EXIT ;  /* 0x000000000000894d */ /* 0x000fea0003800000 */
[----:B------:R-:W0:Y:S01]  /*0050*/  S2UR UR6, SR_CTAID.X ;  /* 0x00000000000679c3 */ /* 0x000e220000002500 */
[----:B------:R-:W1:Y:S01]  /*0060*/  S2R R0, SR_TID.X ;  /* 0x0000000000007919 */ /* 0x000e620000002100 */
[----:B------:R-:W0:Y:S01]  /*0070*/  LDCU UR5, c[0x0][0x360] ;  /* 0x00006c00ff0577ac */ /* 0x000e220008000800 */
[----:B------:R-:W-:Y:S01]  /*0080*/  UISETP.GE.U32.AND UP0, UPT, UR8, 0x4, UPT ;  /* 0x000000040800788c */ /* 0x000fe2000bf06070 */
[----:B------:R-:W2:Y:S01]  /*0090*/  LDCU UR7, c[0x0][0x370] ;  /* 0x00006e00ff0777ac */ /* 0x000ea20008000800 */
[----:B------:R-:W3:Y:S01]  /*00a0*/  LDCU.64 UR14, c[0x0][0x358] ;  /* 0x00006b00ff0e77ac */ /* 0x000ee20008000a00 */
[----:B------:R-:W-:Y:S01]  /*00b0*/  UMOV UR4, URZ ;  /* 0x000000ff00047c82 */ /* 0x000fe20008000000 */
[----:B0-----:R-:W-:-:S05]  /*00c0*/  UIMAD UR9, UR6, UR5, URZ ;  /* 0x00000005060972a4 */ /* 0x001fca000f8e02ff */
[----:B--23--:R-:W-:Y:S07]  /*00d0*/  BRA.U !UP0, `(.L_x_0) ;  /* 0x0000000908187547 */ /* 0x00cfee000b800000 */
[----:B------:R-:W0:Y:S01]  /*00e0*/  LDC R3, c[0x0][0x360] ;  /* 0x0000d800ff037b82 */ /* 0x000e220000000800 */
[----:B------:R-:W-:Y:S01]  /*00f0*/  UIADD3 UR10, UPT, UPT, UR6, UR7, URZ ;  /* 0x00000007060a7290 */ /* 0x000fe2000fffe0ff */
[----:B-1----:R-:W-:Y:S01]  /*0100*/  IADD3 R27, PT, PT, R0, UR9, RZ ;  /* 0x00000009001b7c10 */ /* 0x002fe2000fffe0ff */
[----:B------:R-:W-:Y:S02]  /*0110*/  ULOP3.LUT UR4, UR8, 0x7ffffffc, URZ, 0xc0, !UPT ;  /* 0x7ffffffc08047892 */ /* 0x000fe4000f8ec0ff */
[----:B------:R-:W-:Y:S02]  /*0120*/  UIADD3 UR11, UPT, UPT, UR10, UR7, URZ ;  /* 0x000000070a0b7290 */ /* 0x000fe4000fffe0ff */
[----:B------:R-:W-:Y:S02]  /*0130*/  UIADD3 UR4, UPT, UPT, -UR4, URZ, URZ ;  /* 0x000000ff04047290 */ /* 0x000fe4000fffe1ff */
[----:B------:R-:W-:Y:S01]  /*0140*/  UIADD3 UR12, UPT, UPT, UR11, UR7, URZ ;  /* 0x000000070b0c7290 */ /* 0x000fe2000fffe0ff */
[----:B0-----:R-:W-:-:S02]  /*0150*/  IMAD R28, R3, UR10, R0 ;  /* 0x0000000a031c7c24 */ /* 0x001fc4000f8e0200 */
[----:B------:R-:W-:-:S03]  /*0160*/  IMAD R26, R3, UR11, R0 ;  /* 0x0000000b031a7c24 */ /* 0x000fc6000f8e0200 */
[----:B------:R-:W-:-:S07]  /*0170*/  IMAD R30, R3, UR12, R0 ;  /* 0x0000000c031e7c24 */ /* 0x000fce000f8e0200 */
.L_x_1:
[----:B0-----:R-:W0:Y:S08]  /*0180*/  LDC.64 R20, c[0x0][0x380] ;  /* 0x0000e000ff147b82 */ /* 0x001e300000000a00 */
[----:B------:R-:W1:Y:S08]  /*0190*/  LDC.64 R22, c[0x0][0x388] ;  /* 0x0000e200ff167b82 */ /* 0x000e700000000a00 */
[----:B------:R-:W2:Y:S01]  /*01a0*/  LDC.64 R24, c[0x0][0x390] ;  /* 0x0000e400ff187b82 */ /* 0x000ea20000000a00 */
[----:B0-----:R-:W-:-:S05]  /*01b0*/  IMAD.WIDE R2, R27, 0x4, R20 ;  /* 0x000000041b027825 */ /* 0x001fca00078e0214 */
[----:B------:R-:W3:Y:S01]  /*01c0*/  LDG.E R8, desc[UR14][R2.64] ;  /* 0x0000000e02087981 */ /* 0x000ee2000c1e1900 */
[----:B-1----:R-:W-:-:S05]  /*01d0*/  IMAD.WIDE R4, R27, 0x4, R22 ;  /* 0x000000041b047825 */ /* 0x002fca00078e0216 */
[----:B------:R-:W3:Y:S01]  /*01e0*/  LDG.E R9, desc[UR14][R4.64] ;  /* 0x0000000e04097981 */ /* 0x000ee2000c1e1900 */
[----:B------:R-:W-:-:S04]  /*01f0*/  IMAD.WIDE R10, R28, 0x4, R22 ;  /* 0x000000041c0a7825 */ /* 0x000fc800078e0216 */
[----:B--2---:R-:W-:-:S04]  /*0200*/  IMAD.WIDE R6, R27, 0x4, R24 ;  /* 0x000000041b067825 */ /* 0x004fc800078e0218 */
[----:B---3--:R-:W-:Y:S02]  /*0210*/  IMAD R29, R8, R9, RZ ;  /* 0x00000009081d7224 */ /* 0x008fe400078e02ff */
[----:B------:R-:W-:-:S03]  /*0220*/  IMAD.WIDE R8, R28, 0x4, R20 ;  /* 0x000000041c087825 */ /* 0x000fc600078e0214 */
[----:B------:R0:W-:Y:S04]  /*0230*/  STG.E desc[UR14][R6.64], R29 ;  /* 0x0000001d06007986 */ /* 0x0001e8000c10190e */
[----:B------:R-:W2:Y:S04]  /*0240*/  LDG.E R14, desc[UR14][R8.64] ;  /* 0x0000000e080e7981 */ /* 0x000ea8000c1e1900 */
[----:B------:R-:W2:Y:S01]  /*0250*/  LDG.E R15, desc[UR14][R10.64] ;  /* 0x0000000e0a0f7981 */ /* 0x000ea2000c1e1900 */
[----:B------:R-:W-:Y:S01]  /*0260*/  IMAD.WIDE R12, R28, 0x4, R24 ;  /* 0x000000041c0c7825 */ /* 0x000fe200078e0218 */
[----:B0-----:R-:W0:Y:S03]  /*0270*/  LDC R29, c[0x0][0x3a0] ;  /* 0x0000e800ff1d7b82 */ /* 0x001e260000000800 */
[----:B------:R-:W-:-:S04]  /*0280*/  IMAD.WIDE R16, R26, 0x4, R22 ;  /* 0x000000041a107825 */ /* 0x000fc800078e0216 */
[----:B--2---:R-:W-:Y:S02]  /*0290*/  IMAD R31, R14, R15, RZ ;  /* 0x0000000f0e1f7224 */ /* 0x004fe400078e02ff */
[----:B------:R-:W-:-:S03]  /*02a0*/  IMAD.WIDE R14, R26, 0x4, R20 ;  /* 0x000000041a0e7825 */ /* 0x000fc600078e0214 */
[----:B------:R1:W-:Y:S04]  /*02b0*/  STG.E desc[UR14][R12.64], R31 ;  /* 0x0000001f0c007986 */ /* 0x0003e8000c10190e */
[----:B------:R-:W2:Y:S04]  /*02c0*/  LDG.E R32, desc[UR14][R14.64] ;  /* 0x0000000e0e207981 */ /* 0x000ea8000c1e1900 */
[----:B------:R-:W2:Y:S01]  /*02d0*/  LDG.E R33, desc[UR14][R16.64] ;  /* 0x0000000e10217981 */ /* 0x000ea2000c1e1900 */
[----:B------:R-:W-:-:S04]  /*02e0*/  IMAD.WIDE R18, R26, 0x4, R24 ;  /* 0x000000041a127825 */ /* 0x000fc800078e0218 */
[----:B------:R-:W-:-:S04]  /*02f0*/  IMAD.WIDE R20, R30, 0x4, R20 ;  /* 0x000000041e147825 */ /* 0x000fc800078e0214 */
[----:B------:R-:W-:-:S04]  /*0300*/  IMAD.WIDE R22, R30, 0x4, R22 ;  /* 0x000000041e167825 */ /* 0x000fc800078e0216 */
[----:B--2---:R-:W-:-:S05]  /*0310*/  IMAD R33, R32, R33, RZ ;  /* 0x0000002120217224 */ /* 0x004fca00078e02ff */
[----:B------:R2:W-:Y:S04]  /*0320*/  STG.E desc[UR14][R18.64], R33 ;  /* 0x0000002112007986 */ /* 0x0005e8000c10190e */
[----:B------:R-:W3:Y:S04]  /*0330*/  LDG.E R32, desc[UR14][R20.64] ;  /* 0x0000000e14207981 */ /* 0x000ee8000c1e1900 */
[----:B------:R-:W3:Y:S01]  /*0340*/  LDG.E R35, desc[UR14][R22.64] ;  /* 0x0000000e16237981 */ /* 0x000ee2000c1e1900 */
[----:B------:R-:W-:-:S04]  /*0350*/  IMAD.WIDE R24, R30, 0x4, R24 ;  /* 0x000000041e187825 */ /* 0x000fc800078e0218 */
[----:B0-----:R-:W-:-:S04]  /*0360*/  IMAD.WIDE R2, R29, 0x4, R2 ;  /* 0x000000041d027825 */ /* 0x001fc800078e0202 */
[----:B------:R-:W-:-:S04]  /*0370*/  IMAD.WIDE R4, R29, 0x4, R4 ;  /* 0x000000041d047825 */ /* 0x000fc800078e0204 */
[----:B---3--:R-:W-:-:S05]  /*0380*/  IMAD R35, R32, R35, RZ ;  /* 0x0000002320237224 */ /* 0x008fca00078e02ff */
[----:B------:R0:W-:Y:S04]  /*0390*/  STG.E desc[UR14][R24.64], R35 ;  /* 0x0000002318007986 */ /* 0x0001e8000c10190e */
[----:B-1----:R-:W3:Y:S04]  /*03a0*/  LDG.E R31, desc[UR14][R2.64] ;  /* 0x0000000e021f7981 */ /* 0x002ee8000c1e1900 */
[----:B------:R-:W3:Y:S01]  /*03b0*/  LDG.E R32, desc[UR14][R4.64] ;  /* 0x0000000e04207981 */ /* 0x000ee2000c1e1900 */
[----:B------:R-:W-:-:S04]  /*03c0*/  IMAD.WIDE R6, R29, 0x4, R6 ;  /* 0x000000041d067825 */ /* 0x000fc800078e0206 */
[----:B------:R-:W-:-:S04]  /*03d0*/  IMAD.WIDE R8, R29, 0x4, R8 ;  /* 0x000000041d087825 */ /* 0x000fc800078e0208 */
[----:B------:R-:W-:-:S04]  /*03e0*/  IMAD.WIDE R10, R29, 0x4, R10 ;  /* 0x000000041d0a7825 */ /* 0x000fc800078e020a */
[----:B---3--:R-:W-:-:S05]  /*03f0*/  IMAD R31, R31, R32, RZ ;  /* 0x000000201f1f7224 */ /* 0x008fca00078e02ff */
[----:B------:R1:W-:Y:S04]  /*0400*/  STG.E desc[UR14][R6.64], R31 ;  /* 0x0000001f06007986 */ /* 0x0003e8000c10190e */
[----:B------:R-:W3:Y:S04]  /*0410*/  LDG.E R32, desc[UR14][R8.64] ;  /* 0x0000000e08207981 */ /* 0x000ee8000c1e1900 */
[----:B--2---:R-:W3:Y:S01]  /*0420*/  LDG.E R33, desc[UR14][R10.64] ;  /* 0x0000000e0a217981 */ /* 0x004ee2000c1e1900 */
[----:B------:R-:W-:-:S04]  /*0430*/  IMAD.WIDE R12, R29, 0x4, R12 ;  /* 0x000000041d0c7825 */ /* 0x000fc800078e020c */
[----:B------:R-:W-:-:S04]  /*0440*/  IMAD.WIDE R14, R29, 0x4, R14 ;  /* 0x000000041d0e7825 */ /* 0x000fc800078e020e */
[----:B------:R-:W-:-:S04]  /*0450*/  IMAD.WIDE R16, R29, 0x4, R16 ;  /* 0x000000041d107825 */ /* 0x000fc800078e0210 */
[----:B---3--:R-:W-:-:S05]  /*0460*/  IMAD R33, R32, R33, RZ ;  /* 0x0000002120217224 */ /* 0x008fca00078e02ff */
[----:B------:R2:W-:Y:S04]  /*0470*/  STG.E desc[UR14][R12.64], R33 ;  /* 0x000000210c007986 */ /* 0x0005e8000c10190e */
[----:B------:R-:W3:Y:S04]  /*0480*/  LDG.E R32, desc[UR14][R14.64] ;  /* 0x0000000e0e207981 */ /* 0x000ee8000c1e1900 */
[----:B0-----:R-:W3:Y:S01]  /*0490*/  LDG.E R35, desc[UR14][R16.64] ;  /* 0x0000000e10237981 */ /* 0x001ee2000c1e1900 */
[----:B------:R-:W-:-:S04]  /*04a0*/  IMAD.WIDE R18, R29, 0x4, R18 ;  /* 0x000000041d127825 */ /* 0x000fc800078e0212 */
[----:B------:R-:W-:-:S04]  /*04b0*/  IMAD.WIDE R20, R29, 0x4, R20 ;  /* 0x000000041d147825 */ /* 0x000fc800078e0214 */
        /* <DEDUP_REMOVED lines=23> */
[----:B------:R-:W-:Y:S04]  /*0630*/  STG.E desc[UR14][R12.64], R35 ;  /* 0x000000230c007986 */ /* 0x000fe8000c10190e */
        /* <DEDUP_REMOVED lines=14> */
[----:B------:R-:W0:Y:S04]  /*0720*/  LDG.E R2, desc[UR14][R2.64] ;  /* 0x0000000e02027981 */ /* 0x000e28000c1e1900 */
[----:B------:R-:W0:Y:S01]  /*0730*/  LDG.E R5, desc[UR14][R4.64] ;  /* 0x0000000e04057981 */ /* 0x000e22000c1e1900 */
[----:B------:R-:W-:-:S04]  /*0740*/  IMAD.WIDE R6, R29, 0x4, R6 ;  /* 0x000000041d067825 */ /* 0x000fc800078e0206 */
[----:B------:R-:W-:-:S04]  /*0750*/  IMAD.WIDE R8, R29, 0x4, R8 ;  /* 0x000000041d087825 */ /* 0x000fc800078e0208 */
[----:B------:R-:W-:-:S04]  /*0760*/  IMAD.WIDE R10, R29, 0x4, R10 ;  /* 0x000000041d0a7825 */ /* 0x000fc800078e020a */
[----:B0-----:R-:W-:-:S05]  /*0770*/  IMAD R31, R2, R5, RZ ;  /* 0x00000005021f7224 */ /* 0x001fca00078e02ff */
[----:B------:R0:W-:Y:S04]  /*0780*/  STG.E desc[UR14][R6.64], R31 ;  /* 0x0000001f06007986 */ /* 0x0001e8000c10190e */
[----:B------:R-:W1:Y:S04]  /*0790*/  LDG.E R8, desc[UR14][R8.64] ;  /* 0x0000000e08087981 */ /* 0x000e68000c1e1900 */
[----:B------:R-:W1:Y:S01]  /*07a0*/  LDG.E R11, desc[UR14][R10.64] ;  /* 0x0000000e0a0b7981 */ /* 0x000e62000c1e1900 */
[----:B------:R-:W-:-:S04]  /*07b0*/  IMAD.WIDE R12, R29, 0x4, R12 ;  /* 0x000000041d0c7825 */ /* 0x000fc800078e020c */
[----:B------:R-:W-:-:S04]  /*07c0*/  IMAD.WIDE R14, R29, 0x4, R14 ;  /* 0x000000041d0e7825 */ /* 0x000fc800078e020e */
[----:B------:R-:W-:-:S04]  /*07d0*/  IMAD.WIDE R16, R29, 0x4, R16 ;  /* 0x000000041d107825 */ /* 0x000fc800078e0210 */
[----:B-1----:R-:W-:-:S05]  /*07e0*/  IMAD R33, R8, R11, RZ ;  /* 0x0000000b08217224 */ /* 0x002fca00078e02ff */
        /* <DEDUP_REMOVED lines=8> */
[----:B------:R-:W2:Y:S04]  /*0870*/  LDG.E R20, desc[UR14][R20.64] ;  /* 0x0000000e14147981 */ /* 0x000ea8000c1e1900 */
[----:B------:R-:W2:Y:S01]  /*0880*/  LDG.E R23, desc[UR14][R22.64] ;  /* 0x0000000e16177981 */ /* 0x000ea2000c1e1900 */
[----:B------:R-:W-:Y:S01]  /*0890*/  IMAD.WIDE R24, R29, 0x4, R24 ;  /* 0x000000041d187825 */ /* 0x000fe200078e0218 */
[----:B------:R-:W-:-:S04]  /*08a0*/  UIADD3 UR4, UPT, UPT, UR4, 0x4, URZ ;  /* 0x0000000404047890 */ /* 0x000fc8000fffe0ff */
[----:B------:R-:W-:Y:S01]  /*08b0*/  UISETP.NE.AND UP0, UPT, UR4, URZ, UPT ;  /* 0x000000ff0400728c */ /* 0x000fe2000bf05270 */
[C---:B------:R-:W-:Y:S02]  /*08c0*/  LEA R30, R29.reuse, R30, 0x2 ;  /* 0x0000001e1d1e7211 */ /* 0x040fe400078e10ff */
[C---:B------:R-:W-:Y:S02]  /*08d0*/  LEA R26, R29.reuse, R26, 0x2 ;  /* 0x0000001a1d1a7211 */ /* 0x040fe400078e10ff */
[C---:B------:R-:W-:Y:S02]  /*08e0*/  LEA R28, R29.reuse, R28, 0x2 ;  /* 0x0000001c1d1c7211 */ /* 0x040fe400078e10ff */
[----:B------:R-:W-:Y:S01]  /*08f0*/  LEA R27, R29, R27, 0x2 ;  /* 0x0000001b1d1b7211 */ /* 0x000fe200078e10ff */
[----:B--2---:R-:W-:-:S05]  /*0900*/  IMAD R5, R20, R23, RZ ;  /* 0x0000001714057224 */ /* 0x004fca00078e02ff */
[----:B------:R0:W-:Y:S01]  /*0910*/  STG.E desc[UR14][R24.64], R5 ;  /* 0x0000000518007986 */ /* 0x0001e2000c10190e */
[----:B------:R-:W-:Y:S05]  /*0920*/  BRA.U UP0, `(.L_x_1) ;  /* 0xfffffff900147547 */ /* 0x000fea000b83ffff */
[----:B------:R-:W-:-:S12]  /*0930*/  ULOP3.LUT UR4, UR8, 0x7ffffffc, URZ, 0xc0, !UPT ;  /* 0x7ffffffc08047892 */ /* 0x000fd8000f8ec0ff */
.L_x_0:
[----:B------:R-:W-:-:S06]  /*0940*/  ULOP3.LUT UR9, UR8, 0x3, URZ, 0xc0, !UPT ;  /* 0x0000000308097892 */ /* 0x000fcc000f8ec0ff */
[----:B------:R-:W-:-:S13]  /*0950*/  ISETP.NE.AND P0, PT, RZ, UR9, PT ;  /* 0x00000009ff007c0c */ /* 0x000fda000bf05270 */
[----:B------:R-:W-:Y:S05]  /*0960*/  @!P0 EXIT ;  /* 0x000000000000894d */ /* 0x000fea0003800000 */
[----:B------:R-:W-:Y:S02]  /*0970*/  UISETP.NE.AND UP0, UPT, UR9, 0x1, UPT ;  /* 0x000000010900788c */ /* 0x000fe4000bf05270 */
[----:B------:R-:W-:-:S07]  /*0980*/  UIMAD UR9, UR6, UR5, URZ ;  /* 0x00000005060972a4 */ /* 0x000fce000f8e02ff */
[----:B------:R-:W-:Y:S05]  /*0990*/  BRA.U !UP0, `(.L_x_2) ;  /* 0x0000000508187547 */ /* 0x000fea000b800000 */
[----:B------:R-:W1:Y:S08]  /*09a0*/  LDC R17, c[0x0][0x3a0] ;  /* 0x0000e800ff117b82 */ /* 0x000e700000000800 */
[----:B0-----:R-:W0:Y:S08]  /*09b0*/  LDC.64 R18, c[0x0][0x380] ;  /* 0x0000e000ff127b82 */ /* 0x001e300000000a00 */
[----:B------:R-:W2:Y:S01]  /*09c0*/  LDC.64 R20, c[0x0][0x388] ;  /* 0x0000e200ff147b82 */ /* 0x000ea20000000a00 */
[----:B-1----:R-:W-:-:S07]  /*09d0*/  IMAD R2, R17, UR4, R0 ;  /* 0x0000000411027c24 */ /* 0x002fce000f8e0200 */
[----:B------:R-:W1:Y:S01]  /*09e0*/  LDC R35, c[0x0][0x360] ;  /* 0x0000d800ff237b82 */ /* 0x000e620000000800 */
[----:B------:R-:W-:-:S07]  /*09f0*/  IADD3 R11, PT, PT, R2, UR9, RZ ;  /* 0x00000009020b7c10 */ /* 0x000fce000fffe0ff */
[----:B------:R-:W3:Y:S01]  /*0a00*/  LDC.64 R22, c[0x0][0x390] ;  /* 0x0000e400ff167b82 */ /* 0x000ee20000000a00 */
[----:B0-----:R-:W-:-:S05]  /*0a10*/  IMAD.WIDE R26, R11, 0x4, R18 ;  /* 0x000000040b1a7825 */ /* 0x001fca00078e0212 */
[----:B------:R-:W4:Y:S01]  /*0a20*/  LDG.E R3, desc[UR14][R26.64] ;  /* 0x0000000e1a037981 */ /* 0x000f22000c1e1900 */
[----:B--2---:R-:W-:-:S05]  /*0a30*/  IMAD.WIDE R24, R11, 0x4, R20 ;  /* 0x000000040b187825 */ /* 0x004fca00078e0214 */
[----:B------:R-:W4:Y:S01]  /*0a40*/  LDG.E R4, desc[UR14][R24.64] ;  /* 0x0000000e18047981 */ /* 0x000f22000c1e1900 */
[----:B------:R-:W-:-:S06]  /*0a50*/  UIADD3 UR5, UPT, UPT, UR6, UR7, URZ ;  /* 0x0000000706057290 */ /* 0x000fcc000fffe0ff */
[----:B-1----:R-:W-:-:S04]  /*0a60*/  IMAD R5, R35, UR5, R2 ;  /* 0x0000000523057c24 */ /* 0x002fc8000f8e0202 */
[----:B------:R-:W-:-:S04]  /*0a70*/  IMAD.WIDE R14, R5, 0x4, R18 ;  /* 0x00000004050e7825 */ /* 0x000fc800078e0212 */
[----:B---3--:R-:W-:-:S04]  /*0a80*/  IMAD.WIDE R10, R11, 0x4, R22 ;  /* 0x000000040b0a7825 */ /* 0x008fc800078e0216 */
[----:B------:R-:W-:-:S04]  /*0a90*/  IMAD.WIDE R12, R5, 0x4, R20 ;  /* 0x00000004050c7825 */ /* 0x000fc800078e0214 */
[----:B----4-:R-:W-:-:S05]  /*0aa0*/  IMAD R3, R3, R4, RZ ;  /* 0x0000000403037224 */ /* 0x010fca00078e02ff */
[----:B------:R0:W-:Y:S04]  /*0ab0*/  STG.E desc[UR14][R10.64], R3 ;  /* 0x000000030a007986 */ /* 0x0001e8000c10190e */
[----:B------:R-:W2:Y:S04]  /*0ac0*/  LDG.E R6, desc[UR14][R14.64] ;  /* 0x0000000e0e067981 */ /* 0x000ea8000c1e1900 */
[----:B------:R-:W2:Y:S01]  /*0ad0*/  LDG.E R7, desc[UR14][R12.64] ;  /* 0x0000000e0c077981 */ /* 0x000ea2000c1e1900 */
[----:B------:R-:W-:Y:S01]  /*0ae0*/  UIADD3 UR5, UPT, UPT, UR5, UR7, URZ ;  /* 0x0000000705057290 */ /* 0x000fe2000fffe0ff */
[----:B------:R-:W-:-:S05]  /*0af0*/  IMAD.WIDE R4, R5, 0x4, R22 ;  /* 0x0000000405047825 */ /* 0x000fca00078e0216 */
[----:B------:R-:W-:-:S04]  /*0b00*/  IMAD R31, R35, UR5, R2 ;  /* 0x00000005231f7c24 */ /* 0x000fc8000f8e0202 */
[----:B------:R-:W-:-:S04]  /*0b10*/  IMAD.WIDE R8, R31, 0x4, R18 ;  /* 0x000000041f087825 */ /* 0x000fc800078e0212 */
[----:B--2---:R-:W-:Y:S02]  /*0b20*/  IMAD R29, R6, R7, RZ ;  /* 0x00000007061d7224 */ /* 0x004fe400078e02ff */
[----:B------:R-:W-:-:S03]  /*0b30*/  IMAD.WIDE R6, R31, 0x4, R20 ;  /* 0x000000041f067825 */ /* 0x000fc600078e0214 */
[----:B------:R1:W-:Y:S04]  /*0b40*/  STG.E desc[UR14][R4.64], R29 ;  /* 0x0000001d04007986 */ /* 0x0003e8000c10190e */
[----:B------:R-:W2:Y:S04]  /*0b50*/  LDG.E R16, desc[UR14][R8.64] ;  /* 0x0000000e08107981 */ /* 0x000ea8000c1e1900 */
[----:B------:R-:W2:Y:S01]  /*0b60*/  LDG.E R33, desc[UR14][R6.64] ;  /* 0x0000000e06217981 */ /* 0x000ea2000c1e1900 */
[----:B------:R-:W-:-:S06]  /*0b70*/  UIADD3 UR5, UPT, UPT, UR5, UR7, URZ ;  /* 0x0000000705057290 */ /* 0x000fcc000fffe0ff */
[----:B------:R-:W-:Y:S02]  /*0b80*/  IMAD R35, R35, UR5, R2 ;  /* 0x0000000523237c24 */ /* 0x000fe4000f8e0202 */
[----:B0-----:R-:W-:-:S04]  /*0b90*/  IMAD.WIDE R2, R31, 0x4, R22 ;  /* 0x000000041f027825 */ /* 0x001fc800078e0216 */
[----:B------:R-:W-:-:S04]  /*0ba0*/  IMAD.WIDE R18, R35, 0x4, R18 ;  /* 0x0000000423127825 */ /* 0x000fc800078e0212 */
[----:B------:R-:W-:-:S04]  /*0bb0*/  IMAD.WIDE R20, R35, 0x4, R20 ;  /* 0x0000000423147825 */ /* 0x000fc800078e0214 */
[----:B--2---:R-:W-:-:S05]  /*0bc0*/  IMAD R33, R16, R33, RZ ;  /* 0x0000002110217224 */ /* 0x004fca00078e02ff */
[----:B------:R-:W-:Y:S04]  /*0bd0*/  STG.E desc[UR14][R2.64], R33 ;  /* 0x0000002102007986 */ /* 0x000fe8000c10190e */
[----:B------:R-:W2:Y:S04]  /*0be0*/  LDG.E R16, desc[UR14][R18.64] ;  /* 0x0000000e12107981 */ /* 0x000ea8000c1e1900 */
[----:B-1----:R-:W2:Y:S01]  /*0bf0*/  LDG.E R29, desc[UR14][R20.64] ;  /* 0x0000000e141d7981 */ /* 0x002ea2000c1e1900 */
[----:B------:R-:W-:-:S04]  /*0c00*/  IMAD.WIDE R22, R35, 0x4, R22 ;  /* 0x0000000423167825 */ /* 0x000fc800078e0216 */
[----:B------:R-:W-:-:S04]  /*0c10*/  IMAD.WIDE R26, R17, 0x4, R26 ;  /* 0x00000004111a7825 */ /* 0x000fc800078e021a */
[----:B------:R-:W-:-:S04]  /*0c20*/  IMAD.WIDE R24, R17, 0x4, R24 ;  /* 0x0000000411187825 */ /* 0x000fc800078e0218 */
[----:B--2---:R-:W-:-:S05]  /*0c30*/  IMAD R29, R16, R29, RZ ;  /* 0x0000001d101d7224 */ /* 0x004fca00078e02ff */
        /* <DEDUP_REMOVED lines=22> */
[----:B------:R-:W0:Y:S04]  /*0da0*/  LDG.E R18, desc[UR14][R18.64] ;  /* 0x0000000e12127981 */ /* 0x000e28000c1e1900 */
[----:B------:R-:W0:Y:S01]  /*0db0*/  LDG.E R21, desc[UR14][R20.64] ;  /* 0x0000000e14157981 */ /* 0x000e22000c1e1900 */
[----:B------:R-:W-:Y:S01]  /*0dc0*/  IMAD.WIDE R22, R17, 0x4, R22 ;  /* 0x0000000411167825 */ /* 0x000fe200078e0216 */
[----:B------:R-:W-:-:S03]  /*0dd0*/  UIADD3 UR4, UPT, UPT, UR4, 0x2, URZ ;  /* 0x0000000204047890 */ /* 0x000fc6000fffe0ff */
[----:B0-----:R-:W-:-:S05]  /*0de0*/  IMAD R5, R18, R21, RZ ;  /* 0x0000001512057224 */ /* 0x001fca00078e02ff */
[----:B------:R2:W-:Y:S04]  /*0df0*/  STG.E desc[UR14][R22.64], R5 ;  /* 0x0000000516007986 */ /* 0x0005e8000c10190e */
.L_x_2:
[----:B------:R-:W-:-:S04]  /*0e00*/  ULOP3.LUT UR5, UR8, 0x1, URZ, 0xc0, !UPT ;  /* 0x0000000108057892 */ /* 0x000fc8000f8ec0ff */
[----:B------:R-:W-:-:S06]  /*0e10*/  UISETP.NE.U32.AND UP0, UPT, UR5, 0x1, UPT ;  /* 0x000000010500788c */ /* 0x000fcc000bf05070 */
[----:B------:R-:W-:-:S13]  /*0e20*/  PLOP3.LUT P0, PT, PT, PT, UP0, 0x80, 0x8 ;  /* 0x000000000008781c */ /* 0x000fda0003f0f008 */
[----:B------:R-:W-:Y:S05]  /*0e30*/  @P0 EXIT ;  /* 0x000000000000094d */ /* 0x000fea0003800000 */
[----:B------:R-:W3:Y:S01]  /*0e40*/  LDCU UR5, c[0x0][0x3a0] ;  /* 0x00007400ff0577ac */ /* 0x000ee20008000800 */
[----:B0-2---:R-:W0:Y:S08]  /*0e50*/  LDC.64 R4, c[0x0][0x380] ;  /* 0x0000e000ff047b82 */ /* 0x005e300000000a00 */
[----:B------:R-:W2:Y:S01]  /*0e60*/  LDC.64 R2, c[0x0][0x388] ;  /* 0x0000e200ff027b82 */ /* 0x000ea20000000a00 */
[----:B---3--:R-:W-:-:S05]  /*0e70*/  MOV R7, UR5 ;  /* 0x0000000500077c02 */ /* 0x008fca0008000f00 */
[----:B-1----:R-:W-:Y:S02]  /*0e80*/  IMAD R0, R7, UR4, R0 ;  /* 0x0000000407007c24 */ /* 0x002fe4000f8e0200 */
[----:B------:R-:W1:Y:S03]  /*0e90*/  LDC R19, c[0x0][0x360] ;  /* 0x0000d800ff137b82 */ /* 0x000e660000000800 */
[----:B------:R-:W-:-:S05]  /*0ea0*/  IADD3 R13, PT, PT, R0, UR9, RZ ;  /* 0x00000009000d7c10 */ /* 0x000fca000fffe0ff */
[----:B------:R-:W3:Y:S01]  /*0eb0*/  LDC.64 R6, c[0x0][0x390] ;  /* 0x0000e400ff067b82 */ /* 0x000ee20000000a00 */
[----:B0-----:R-:W-:-:S04]  /*0ec0*/  IMAD.WIDE R8, R13, 0x4, R4 ;  /* 0x000000040d087825 */ /* 0x001fc800078e0204 */
[----:B--2---:R-:W-:Y:S02]  /*0ed0*/  IMAD.WIDE R10, R13, 0x4, R2 ;  /* 0x000000040d0a7825 */ /* 0x004fe400078e0202 */
[----:B------:R-:W2:Y:S04]  /*0ee0*/  LDG.E R8, desc[UR14][R8.64] ;  /* 0x0000000e08087981 */ /* 0x000ea8000c1e1900 */
[----:B------:R-:W2:Y:S01]  /*0ef0*/  LDG.E R11, desc[UR14][R10.64] ;  /* 0x0000000e0a0b7981 */ /* 0x000ea2000c1e1900 */
[----:B------:R-:W-:-:S06]  /*0f00*/  UIADD3 UR6, UPT, UPT, UR6, UR7, URZ ;  /* 0x0000000706067290 */ /* 0x000fcc000fffe0ff */
[----:B-1----:R-:W-:-:S04]  /*0f10*/  IMAD R19, R19, UR6, R0 ;  /* 0x0000000613137c24 */ /* 0x002fc8000f8e0200 */
[----:B------:R-:W-:-:S04]  /*0f20*/  IMAD.WIDE R14, R19, 0x4, R4 ;  /* 0x00000004130e7825 */ /* 0x000fc800078e0204 */
[----:B---3--:R-:W-:-:S04]  /*0f30*/  IMAD.WIDE R12, R13, 0x4, R6 ;  /* 0x000000040d0c7825 */ /* 0x008fc800078e0206 */
[----:B------:R-:W-:Y:S01]  /*0f40*/  IMAD.WIDE R16, R19, 0x4, R2 ;  /* 0x0000000413107825 */ /* 0x000fe200078e0202 */
[----:B------:R-:W0:Y:S03]  /*0f50*/  LDC R25, c[0x0][0x360] ;  /* 0x0000d800ff197b82 */ /* 0x000e260000000800 */
[----:B--2---:R-:W-:-:S05]  /*0f60*/  IMAD R21, R8, R11, RZ ;  /* 0x0000000b08157224 */ /* 0x004fca00078e02ff */
[----:B------:R1:W-:Y:S04]  /*0f70*/  STG.E desc[UR14][R12.64], R21 ;  /* 0x000000150c007986 */ /* 0x0003e8000c10190e */
[----:B------:R-:W2:Y:S04]  /*0f80*/  LDG.E R14, desc[UR14][R14.64] ;  /* 0x0000000e0e0e7981 */ /* 0x000ea8000c1e1900 */
[----:B------:R-:W2:Y:S01]  /*0f90*/  LDG.E R17, desc[UR14][R16.64] ;  /* 0x0000000e10117981 */ /* 0x000ea2000c1e1900 */
[----:B------:R-:W-:Y:S01]  /*0fa0*/  UIADD3 UR6, UPT, UPT, UR6, UR7, URZ ;  /* 0x0000000706067290 */ /* 0x000fe2000fffe0ff */
[----:B------:R-:W-:-:S05]  /*0fb0*/  IMAD.WIDE R8, R19, 0x4, R6 ;  /* 0x0000000413087825 */ /* 0x000fca00078e0206 */
[----:B0-----:R-:W-:-:S04]  /*0fc0*/  IMAD R25, R25, UR6, R0 ;  /* 0x0000000619197c24 */ /* 0x001fc8000f8e0200 */
[----:B------:R-:W-:-:S04]  /*0fd0*/  IMAD.WIDE R10, R25, 0x4, R4 ;  /* 0x00000004190a7825 */ /* 0x000fc800078e0204 */
[----:B------:R-:W-:-:S04]  /*0fe0*/  IMAD.WIDE R18, R25, 0x4, R2 ;  /* 0x0000000419127825 */ /* 0x000fc800078e0202 */
[----:B--2---:R-:W-:-:S05]  /*0ff0*/  IMAD R23, R14, R17, RZ ;  /* 0x000000110e177224 */ /* 0x004fca00078e02ff */
[----:B------:R0:W-:Y:S04]  /*1000*/  STG.E desc[UR14][R8.64], R23 ;  /* 0x0000001708007986 */ /* 0x0001e8000c10190e */
[----:B------:R-:W2:Y:S04]  /*1010*/  LDG.E R10, desc[UR14][R10.64] ;  /* 0x0000000e0a0a7981 */ /* 0x000ea8000c1e1900 */
[----:B------:R-:W2:Y:S01]  /*1020*/  LDG.E R19, desc[UR14][R18.64] ;  /* 0x0000000e12137981 */ /* 0x000ea2000c1e1900 */
[----:B------:R-:W3:Y:S01]  /*1030*/  LDC R17, c[0x0][0x360] ;  /* 0x0000d800ff117b82 */ /* 0x000ee20000000800 */
[----:B------:R-:W-:Y:S01]  /*1040*/  UIADD3 UR6, UPT, UPT, UR6, UR7, URZ ;  /* 0x0000000706067290 */ /* 0x000fe2000fffe0ff */
[----:B-1----:R-:W-:-:S05]  /*1050*/  IMAD.WIDE R12, R25, 0x4, R6 ;  /* 0x00000004190c7825 */ /* 0x002fca00078e0206 */
[----:B---3--:R-:W-:-:S04]  /*1060*/  IMAD R17, R17, UR6, R0 ;  /* 0x0000000611117c24 */ /* 0x008fc8000f8e0200 */
[----:B------:R-:W-:-:S04]  /*1070*/  IMAD.WIDE R4, R17, 0x4, R4 ;  /* 0x0000000411047825 */ /* 0x000fc800078e0204 */
[----:B------:R-:W-:-:S04]  /*1080*/  IMAD.WIDE R2, R17, 0x4, R2 ;  /* 0x0000000411027825 */ /* 0x000fc800078e0202 */
[----:B--2---:R-:W-:-:S05]  /*1090*/  IMAD R15, R10, R19, RZ ;  /* 0x000000130a0f7224 */ /* 0x004fca00078e02ff */
[----:B------:R-:W-:Y:S04]  /*10a0*/  STG.E desc[UR14][R12.64], R15 ;  /* 0x0000000f0c007986 */ /* 0x000fe8000c10190e */
[----:B------:R-:W0:Y:S04]  /*10b0*/  LDG.E R4, desc[UR14][R4.64] ;  /* 0x0000000e04047981 */ /* 0x000e28000c1e1900 */
[----:B------:R-:W0:Y:S01]  /*10c0*/  LDG.E R3, desc[UR14][R2.64] ;  /* 0x0000000e02037981 */ /* 0x000e22000c1e1900 */
[----:B------:R-:W-:-:S04]  /*10d0*/  IMAD.WIDE R6, R17, 0x4, R6 ;  /* 0x0000000411067825 */ /* 0x000fc800078e0206 */
[----:B0-----:R-:W-:-:S05]  /*10e0*/  IMAD R9, R4, R3, RZ ;  /* 0x0000000304097224 */ /* 0x001fca00078e02ff */
[----:B------:R-:W-:Y:S01]  /*10f0*/  STG.E desc[UR14][R6.64], R9 ;  /* 0x0000000906007986 */ /* 0x000fe2000c10190e */
[----:B------:R-:W-:Y:S05]  /*1100*/  EXIT ;  /* 0x000000000000794d */ /* 0x000fea0003800000 */
.L_x_3:
[----:B------:R-:W-:-:S00]  /*1110*/  BRA `(.L_x_3) ;  /* 0xfffffffc00fc7947 */ /* 0x000fc0000383ffff */
[----:B------:R-:W-:-:S00]  /*1120*/  NOP ;  /* 0x0000000000007918 */ /* 0x000fc00000000000 */
        /* <DEDUP_REMOVED lines=13> */
.L_x_4:


//--------------------- .nv.shared.reserved.0     --------------------------
	.section	.nv.shared.reserved.0,"aw",@nobits
	.weak		__nv_reservedSMEM_offset_0_alias
	.size		__nv_reservedSMEM_offset_0_alias, 0, 64
	.other		__nv_reservedSMEM_offset_0_alias,@"STO_CUDA_RESERVED_SHARED STV_DEFAULT"
__nv_reservedSMEM_offset_0_alias:
	.zero		0
	.zero		64


//--------------------- .nv.constant0.background_kernel --------------------------
	.section	.nv.constant0.background_kernel,"a",@progbits
	.sectionflags	@""
	.align	4
.nv.constant0.background_kernel:
	.zero		932


//--------------------- SYMBOLS --------------------------

	.type		.nv.reservedSmem.offset0,@object
	.size		.nv.reservedSmem.offset0,0x4
